	.headerflags	@"EF_CUDA_TEXMODE_UNIFIED EF_CUDA_64BIT_ADDRESS EF_CUDA_ACCELERATORS EF_CUDA_SM90 EF_CUDA_VIRTUAL_SM(EF_CUDA_SM90)"
	.elftype	@"ET_EXEC"


//--------------------- .nv.info                  --------------------------
	.section	.nv.info,"",@"SHT_CUDA_INFO"
	.align	4


	//----- nvinfo : EIATTR_REGCOUNT
	.align		4
        /*0000*/ 	.byte	0x04, 0x2f
        /*0002*/ 	.short	(.L_3 - .L_2)
	.align		4
.L_2:
        /*0004*/ 	.word	index@(triton_poi_fused_add_div_sqrt_14)
        /*0008*/ 	.word	0x00000028


	//----- nvinfo : EIATTR_MIN_STACK_SIZE
	.align		4
.L_3:
        /*000c*/ 	.byte	0x04, 0x12
        /*000e*/ 	.short	(.L_5 - .L_4)
	.align		4
.L_4:
        /*0010*/ 	.word	index@(triton_poi_fused_add_div_sqrt_14)
        /*0014*/ 	.word	0x00000000


	//----- nvinfo : EIATTR_FRAME_SIZE
	.align		4
.L_5:
        /*0018*/ 	.byte	0x04, 0x11
        /*001a*/ 	.short	(.L_7 - .L_6)
	.align		4
.L_6:
        /*001c*/ 	.word	index@(triton_poi_fused_add_div_sqrt_14)
        /*0020*/ 	.word	0x00000000


	//----- nvinfo : EIATTR_MIN_STACK_SIZE
	.align		4
.L_7:
        /*0024*/ 	.byte	0x04, 0x12
        /*0026*/ 	.short	(.L_9 - .L_8)
	.align		4
.L_8:
        /*0028*/ 	.word	index@(triton_poi_fused_add_div_sqrt_14)
        /*002c*/ 	.word	0x00000000
.L_9:


//--------------------- .nv.info.triton_poi_fused_add_div_sqrt_14 --------------------------
	.section	.nv.info.triton_poi_fused_add_div_sqrt_14,"",@"SHT_CUDA_INFO"
	.sectionflags	@""
	.align	4


	//----- nvinfo : EIATTR_CUDA_API_VERSION
	.align		4
        /*0000*/ 	.byte	0x04, 0x37
        /*0002*/ 	.short	(.L_11 - .L_10)
.L_10:
        /*0004*/ 	.word	0x0000007c


	//----- nvinfo : EIATTR_KPARAM_INFO
	.align		4
.L_11:
        /*0008*/ 	.byte	0x04, 0x17
        /*000a*/ 	.short	(.L_13 - .L_12)
.L_12:
        /*000c*/ 	.word	0x00000000
        /*0010*/ 	.short	0x0004
        /*0012*/ 	.short	0x001c
        /*0014*/ 	.byte	0x00, 0xf0, 0x11, 0x00


	//----- nvinfo : EIATTR_KPARAM_INFO
	.align		4
.L_13:
        /*0018*/ 	.byte	0x04, 0x17
        /*001a*/ 	.short	(.L_15 - .L_14)
.L_14:
        /*001c*/ 	.word	0x00000000
        /*0020*/ 	.short	0x0003
        /*0022*/ 	.short	0x0018
        /*0024*/ 	.byte	0x00, 0xf0, 0x11, 0x00


	//----- nvinfo : EIATTR_KPARAM_INFO
	.align		4
.L_15:
        /*0028*/ 	.byte	0x04, 0x17
        /*002a*/ 	.short	(.L_17 - .L_16)
.L_16:
        /*002c*/ 	.word	0x00000000
        /*0030*/ 	.short	0x0002
        /*0032*/ 	.short	0x0010
        /*0034*/ 	.byte	0x00, 0xf4, 0x21, 0x00


	//----- nvinfo : EIATTR_KPARAM_INFO
	.align		4
.L_17:
        /*0038*/ 	.byte	0x04, 0x17
        /*003a*/ 	.short	(.L_19 - .L_18)
.L_18:
        /*003c*/ 	.word	0x00000000
        /*0040*/ 	.short	0x0001
        /*0042*/ 	.short	0x0008
        /*0044*/ 	.byte	0x00, 0xf4, 0x21, 0x00


	//----- nvinfo : EIATTR_KPARAM_INFO
	.align		4
.L_19:
        /*0048*/ 	.byte	0x04, 0x17
        /*004a*/ 	.short	(.L_21 - .L_20)
.L_20:
        /*004c*/ 	.word	0x00000000
        /*0050*/ 	.short	0x0000
        /*0052*/ 	.short	0x0000
        /*0054*/ 	.byte	0x00, 0xf4, 0x21, 0x00


	//----- nvinfo : EIATTR_SPARSE_MMA_MASK
	.align		4
.L_21:
        /*0058*/ 	.byte	0x03, 0x50
        /*005a*/ 	.short	0x0000


	//----- nvinfo : EIATTR_MAXREG_COUNT
	.align		4
        /*005c*/ 	.byte	0x03, 0x1b
        /*005e*/ 	.short	0x00ff


	//----- nvinfo : EIATTR_EXIT_INSTR_OFFSETS
	.align		4
        /*0060*/ 	.byte	0x04, 0x1c
        /*0062*/ 	.short	(.L_23 - .L_22)


	//   ....[0]....
.L_22:
        /*0064*/ 	.word	0x00001970


	//   ....[1]....
        /*0068*/ 	.word	0x00001990


	//----- nvinfo : EIATTR_REQNTID
	.align		4
.L_23:
        /*006c*/ 	.byte	0x04, 0x10
        /*006e*/ 	.short	(.L_25 - .L_24)
.L_24:
        /*0070*/ 	.word	0x00000100
        /*0074*/ 	.word	0x00000001
        /*0078*/ 	.word	0x00000001


	//----- nvinfo : EIATTR_CBANK_PARAM_SIZE
	.align		4
.L_25:
        /*007c*/ 	.byte	0x03, 0x19
        /*007e*/ 	.short	0x0020


	//----- nvinfo : EIATTR_PARAM_CBANK
	.align		4
        /*0080*/ 	.byte	0x04, 0x0a
        /*0082*/ 	.short	(.L_27 - .L_26)
	.align		4
.L_26:
        /*0084*/ 	.word	index@(.nv.constant0.triton_poi_fused_add_div_sqrt_14)
        /*0088*/ 	.short	0x0210
        /*008a*/ 	.short	0x0020


	//----- nvinfo : EIATTR_SW_WAR
	.align		4
.L_27:
        /*008c*/ 	.byte	0x04, 0x36
        /*008e*/ 	.short	(.L_29 - .L_28)
.L_28:
        /*0090*/ 	.word	0x00000008
.L_29:


//--------------------- .nv.callgraph             --------------------------
	.section	.nv.callgraph,"",@"SHT_CUDA_CALLGRAPH"
	.align	4
	.sectionentsize	8
	.align		4
        /*0000*/ 	.word	0x00000000
	.align		4
        /*0004*/ 	.word	0xffffffff
	.align		4
        /*0008*/ 	.word	0x00000000
	.align		4
        /*000c*/ 	.word	0xfffffffe
	.align		4
        /*0010*/ 	.word	0x00000000
	.align		4
        /*0014*/ 	.word	0xfffffffd
	.align		4
        /*0018*/ 	.word	0x00000000
	.align		4
        /*001c*/ 	.word	0xfffffffc


//--------------------- .nv.constant4             --------------------------
	.section	.nv.constant4,"a",@progbits
	.align	8
	.align		8
.nv.constant4:
        /*0000*/ 	.dword	_$_str
	.align		8
        /*0008*/ 	.dword	_$_str_$_2


//--------------------- .text.triton_poi_fused_add_div_sqrt_14 --------------------------
	.section	.text.triton_poi_fused_add_div_sqrt_14,"ax",@progbits
	.sectionflags	@"SHF_BARRIERS=1"
	.align	128
        .global         triton_poi_fused_add_div_sqrt_14
        .type           triton_poi_fused_add_div_sqrt_14,@function
        .size           triton_poi_fused_add_div_sqrt_14,(.L_x_1 - triton_poi_fused_add_div_sqrt_14)
        .other          triton_poi_fused_add_div_sqrt_14,@"STO_CUDA_ENTRY STV_DEFAULT"
triton_poi_fused_add_div_sqrt_14:
.text.triton_poi_fused_add_div_sqrt_14:
[----:B------:R-:W0:Y:S01]  /*0000*/  LDC R1, c[0x0][0x28] ;  /* 0x00000a00ff017b82 */ /* 0x000e220000000800 */
[----:B------:R-:W1:Y:S07]  /*0010*/  S2R R37, SR_CTAID.Y ;  /* 0x0000000000257919 */ /* 0x000e6e0000002600 */
[----:B------:R-:W2:Y:S01]  /*0020*/  S2UR UR5, SR_CgaCtaId ;  /* 0x00000000000579c3 */ /* 0x000ea20000008800 */
[----:B------:R-:W-:Y:S02]  /*0030*/  CS2R R24, SRZ ;  /* 0x0000000000187805 */ /* 0x000fe4000001ff00 */
[----:B------:R-:W-:Y:S01]  /*0040*/  CS2R R26, SRZ ;  /* 0x00000000001a7805 */ /* 0x000fe2000001ff00 */
[----:B------:R-:W3:Y:S01]  /*0050*/  S2R R0, SR_TID.X ;  /* 0x0000000000007919 */ /* 0x000ee20000002100 */
[----:B------:R-:W-:Y:S01]  /*0060*/  ULDC.64 UR6, c[0x0][0x208] ;  /* 0x0000820000067ab9 */ /* 0x000fe20000000a00 */
[----:B------:R-:W-:-:S02]  /*0070*/  CS2R R20, SRZ ;  /* 0x0000000000147805 */ /* 0x000fc4000001ff00 */
[----:B------:R-:W-:Y:S01]  /*0080*/  CS2R R22, SRZ ;  /* 0x0000000000167805 */ /* 0x000fe2000001ff00 */
[----:B------:R-:W4:Y:S01]  /*0090*/  S2R R5, SR_CTAID.X ;  /* 0x0000000000057919 */ /* 0x000f220000002500 */
[----:B-1----:R-:W-:Y:S02]  /*00a0*/  IMAD.SHL.U32 R4, R37, 0x10, RZ ;  /* 0x0000001025047824 */ /* 0x002fe400078e00ff */
[----:B---3--:R-:W-:Y:S01]  /*00b0*/  IMAD.SHL.U32 R3, R0, 0x4, RZ ;  /* 0x0000000400037824 */ /* 0x008fe200078e00ff */
[----:B------:R-:W-:-:S04]  /*00c0*/  SHF.R.U32.HI R11, RZ, 0x2, R0 ;  /* 0x00000002ff0b7819 */ /* 0x000fc80000011600 */
[----:B------:R-:W-:-:S04]  /*00d0*/  LOP3.LUT R7, R4, 0xc, R3, 0xf8, !PT ;  /* 0x0000000c04077812 */ /* 0x000fc800078ef803 */
[----:B------:R-:W-:Y:S02]  /*00e0*/  SHF.R.S32.HI R2, RZ, 0x1f, R7 ;  /* 0x0000001fff027819 */ /* 0x000fe40000011407 */
[----:B------:R-:W-:Y:S02]  /*00f0*/  ISETP.GE.AND P0, PT, R7, 0x100, PT ;  /* 0x000001000700780c */ /* 0x000fe40003f06270 */
[----:B------:R-:W-:Y:S02]  /*0100*/  LEA.HI R6, R2, R7, RZ, 0x6 ;  /* 0x0000000702067211 */ /* 0x000fe400078f30ff */
[----:B------:R-:W1:Y:S02]  /*0110*/  LDC.64 R2, c[0x0][0x210] ;  /* 0x00008400ff027b82 */ /* 0x000e640000000a00 */
[----:B------:R-:W-:Y:S02]  /*0120*/  LOP3.LUT R10, R6, 0xffffffc0, RZ, 0xc0, !PT ;  /* 0xffffffc0060a7812 */ /* 0x000fe400078ec0ff */
[----:B------:R-:W-:-:S02]  /*0130*/  SHF.R.S32.HI R8, RZ, 0x6, R6 ;  /* 0x00000006ff087819 */ /* 0x000fc40000011406 */
[----:B------:R-:W-:Y:S02]  /*0140*/  SGXT.U32 R6, R11, 0x6 ;  /* 0x000000060b06781a */ /* 0x000fe40000000000 */
[----:B------:R-:W-:Y:S02]  /*0150*/  IADD3 R9, R7, -R10, RZ ;  /* 0x8000000a07097210 */ /* 0x000fe40007ffe0ff */
[----:B----4-:R-:W-:-:S03]  /*0160*/  PRMT R7, R6, 0x6540, R5 ;  /* 0x0000654006077816 */ /* 0x010fc60000000005 */
[----:B------:R-:W-:Y:S01]  /*0170*/  IMAD R16, R8, 0xf040, R9 ;  /* 0x0000f04008107824 */ /* 0x000fe200078e0209 */
[C---:B------:R-:W-:Y:S02]  /*0180*/  ISETP.LT.AND P1, PT, R7.reuse, 0x3c1, !P0 ;  /* 0x000003c10700780c */ /* 0x040fe40004721270 */
[C---:B------:R-:W-:Y:S01]  /*0190*/  LOP3.LUT R8, R7.reuse, 0x40, RZ, 0xfc, !PT ;  /* 0x0000004007087812 */ /* 0x040fe200078efcff */
[C-C-:B------:R-:W-:Y:S01]  /*01a0*/  IMAD R9, R7.reuse, 0x40, R16.reuse ;  /* 0x0000004007097824 */ /* 0x140fe200078e0210 */
[----:B------:R-:W-:Y:S02]  /*01b0*/  LOP3.LUT R14, R7, 0x80, RZ, 0xfc, !PT ;  /* 0x00000080070e7812 */ /* 0x000fe400078efcff */
[C---:B------:R-:W-:Y:S01]  /*01c0*/  ISETP.LT.AND P2, PT, R8.reuse, 0x3c1, !P0 ;  /* 0x000003c10800780c */ /* 0x040fe20004741270 */
[----:B------:R-:W-:Y:S02]  /*01d0*/  IMAD R11, R8, 0x40, R16 ;  /* 0x00000040080b7824 */ /* 0x000fe400078e0210 */
[----:B-1----:R-:W-:Y:S01]  /*01e0*/  IMAD.WIDE R8, R9, 0x4, R2 ;  /* 0x0000000409087825 */ /* 0x002fe200078e0202 */
[----:B------:R-:W-:-:S03]  /*01f0*/  LEA R17, R14, R16, 0x6 ;  /* 0x000000100e117211 */ /* 0x000fc600078e30ff */
[----:B------:R-:W-:Y:S01]  /*0200*/  IMAD.SHL.U32 R18, R0, 0x400, RZ ;  /* 0x0000040000127824 */ /* 0x000fe200078e00ff */
[----:B------:R1:W3:Y:S01]  /*0210*/  @P1 LDG.E.EL.128 R24, desc[UR6][R8.64] ;  /* 0x0000000608181981 */ /* 0x0002e2000c2e1d00 */
[----:B------:R-:W-:Y:S01]  /*0220*/  ISETP.LT.AND P1, PT, R14, 0x3c1, !P0 ;  /* 0x000003c10e00780c */ /* 0x000fe20004721270 */
[--C-:B------:R-:W-:Y:S01]  /*0230*/  IMAD.WIDE R10, R11, 0x4, R2.reuse ;  /* 0x000000040b0a7825 */ /* 0x100fe200078e0202 */
[----:B------:R-:W-:Y:S01]  /*0240*/  LOP3.LUT R7, R7, 0xc0, RZ, 0xfc, !PT ;  /* 0x000000c007077812 */ /* 0x000fe200078efcff */
[----:B------:R-:W-:Y:S01]  /*0250*/  UMOV UR4, 0x400 ;  /* 0x0000040000047882 */ /* 0x000fe20000000000 */
[----:B------:R-:W-:Y:S02]  /*0260*/  CS2R R12, SRZ ;  /* 0x00000000000c7805 */ /* 0x000fe4000001ff00 */
[----:B------:R-:W-:Y:S01]  /*0270*/  CS2R R14, SRZ ;  /* 0x00000000000e7805 */ /* 0x000fe2000001ff00 */
[----:B------:R4:W5:Y:S01]  /*0280*/  @P2 LDG.E.EL.128 R20, desc[UR6][R10.64] ;  /* 0x000000060a142981 */ /* 0x000962000c2e1d00 */
[----:B-1----:R-:W-:Y:S01]  /*0290*/  IMAD.WIDE R8, R17, 0x4, R2 ;  /* 0x0000000411087825 */ /* 0x002fe200078e0202 */
[----:B------:R-:W-:Y:S01]  /*02a0*/  LOP3.LUT R17, R18, 0xc00, RZ, 0xc0, !PT ;  /* 0x00000c0012117812 */ /* 0x000fe200078ec0ff */
[----:B--2---:R-:W-:Y:S01]  /*02b0*/  UPRMT UR4, UR5, 0x654, UR4 ;  /* 0x0000065405047896 */ /* 0x004fe20008000004 */
[----:B------:R-:W-:-:S02]  /*02c0*/  ISETP.LT.AND P0, PT, R7, 0x3c1, !P0 ;  /* 0x000003c10700780c */ /* 0x000fc40004701270 */
[----:B------:R1:W2:Y:S01]  /*02d0*/  @P1 LDG.E.EL.128 R12, desc[UR6][R8.64] ;  /* 0x00000006080c1981 */ /* 0x0002a2000c2e1d00 */
[----:B----4-:R-:W-:Y:S02]  /*02e0*/  LEA R11, R7, R16, 0x6 ;  /* 0x00000010070b7211 */ /* 0x010fe400078e30ff */
[----:B------:R-:W-:-:S03]  /*02f0*/  LOP3.LUT R10, R17, 0x200, RZ, 0xfc, !PT ;  /* 0x00000200110a7812 */ /* 0x000fc600078efcff */
[----:B------:R-:W-:Y:S01]  /*0300*/  IMAD.WIDE R2, R11, 0x4, R2 ;  /* 0x000000040b027825 */ /* 0x000fe200078e0202 */
[----:B------:R-:W-:Y:S02]  /*0310*/  LEA.HI R19, R10, UR4, RZ, 0x1a ;  /* 0x000000040a137c11 */ /* 0x000fe4000f8fd0ff */
[----:B------:R-:W-:Y:S02]  /*0320*/  CS2R R10, SRZ ;  /* 0x00000000000a7805 */ /* 0x000fe4000001ff00 */
[----:B-1----:R-:W-:-:S06]  /*0330*/  CS2R R8, SRZ ;  /* 0x0000000000087805 */ /* 0x002fcc000001ff00 */
[----:B------:R1:W4:Y:S01]  /*0340*/  @P0 LDG.E.EL.128 R8, desc[UR6][R2.64] ;  /* 0x0000000602080981 */ /* 0x000322000c2e1d00 */
[C---:B------:R-:W-:Y:S02]  /*0350*/  LOP3.LUT R7, R17.reuse, 0x100, RZ, 0xfc, !PT ;  /* 0x0000010011077812 */ /* 0x040fe400078efcff */
[C---:B------:R-:W-:Y:S02]  /*0360*/  LOP3.LUT R6, R17.reuse, R6, RZ, 0xfc, !PT ;  /* 0x0000000611067212 */ /* 0x040fe400078efcff */
[C---:B------:R-:W-:Y:S02]  /*0370*/  LOP3.LUT R16, R17.reuse, 0x300, RZ, 0xfc, !PT ;  /* 0x0000030011107812 */ /* 0x040fe400078efcff */
[----:B------:R-:W-:Y:S02]  /*0380*/  LEA.HI R17, R17, UR4, RZ, 0x1a ;  /* 0x0000000411117c11 */ /* 0x000fe4000f8fd0ff */
[----:B------:R-:W-:Y:S02]  /*0390*/  LEA.HI R7, R7, UR4, RZ, 0x1a ;  /* 0x0000000407077c11 */ /* 0x000fe4000f8fd0ff */
[----:B------:R-:W-:Y:S01]  /*03a0*/  LEA.HI R29, R16, UR4, RZ, 0x1a ;  /* 0x00000004101d7c11 */ /* 0x000fe2000f8fd0ff */
[C---:B------:R-:W-:Y:S01]  /*03b0*/  IMAD R17, R6.reuse, 0x4, R17 ;  /* 0x0000000406117824 */ /* 0x040fe200078e0211 */
[C---:B------:R-:W-:Y:S01]  /*03c0*/  LEA R16, R6.reuse, R7, 0x2 ;  /* 0x0000000706107211 */ /* 0x040fe200078e10ff */
[C---:B------:R-:W-:Y:S01]  /*03d0*/  IMAD R7, R6.reuse, 0x4, R19 ;  /* 0x0000000406077824 */ /* 0x040fe200078e0213 */
[----:B------:R-:W-:Y:S01]  /*03e0*/  LEA R6, R6, R29, 0x2 ;  /* 0x0000001d06067211 */ /* 0x000fe200078e10ff */
[----:B------:R-:W1:Y:S01]  /*03f0*/  LDC.64 R18, c[0x0][0x218] ;  /* 0x00008600ff127b82 */ /* 0x000e620000000a00 */
[----:B------:R-:W-:-:S02]  /*0400*/  PRMT R34, R0, 0x6540, R5 ;  /* 0x0000654000227816 */ /* 0x000fc40000000005 */
[----:B------:R-:W-:Y:S01]  /*0410*/  SHF.R.S32.HI R35, RZ, 0x1b, R37 ;  /* 0x0000001bff237819 */ /* 0x000fe20000011425 */
[----:B-1----:R-:W-:Y:S01]  /*0420*/  VIADD R2, R4, 0x1 ;  /* 0x0000000104027836 */ /* 0x002fe20000000000 */
[----:B------:R-:W-:Y:S02]  /*0430*/  ISETP.GE.AND P6, PT, R34, 0x3c1, PT ;  /* 0x000003c12200780c */ /* 0x000fe40003fc6270 */
[----:B------:R-:W-:Y:S02]  /*0440*/  SGXT R35, R35, 0x1 ;  /* 0x000000012323781a */ /* 0x000fe40000000200 */
[----:B------:R-:W-:Y:S02]  /*0450*/  ISETP.LT.AND P3, PT, R2, 0x100, !P6 ;  /* 0x000001000200780c */ /* 0x000fe40007761270 */
[----:B------:R-:W-:-:S04]  /*0460*/  LEA.HI R2, R35, R2, RZ, 0x6 ;  /* 0x0000000223027211 */ /* 0x000fc800078f30ff */
[----:B------:R-:W-:-:S05]  /*0470*/  SHF.R.S32.HI R5, RZ, 0x6, R2 ;  /* 0x00000006ff057819 */ /* 0x000fca0000011402 */
[----:B------:R-:W-:Y:S01]  /*0480*/  IMAD R5, R5, 0x3c1, R34 ;  /* 0x000003c105057824 */ /* 0x000fe200078e0222 */
[----:B------:R-:W-:Y:S02]  /*0490*/  LEA.HI R3, R35, R4, RZ, 0x6 ;  /* 0x0000000423037211 */ /* 0x000fe400078f30ff */
[----:B------:R-:W-:Y:S02]  /*04a0*/  ISETP.LT.AND P0, PT, R4, 0x100, !P6 ;  /* 0x000001000400780c */ /* 0x000fe40007701270 */
[----:B------:R-:W-:-:S05]  /*04b0*/  SHF.R.S32.HI R3, RZ, 0x6, R3 ;  /* 0x00000006ff037819 */ /* 0x000fca0000011403 */
[----:B------:R-:W-:-:S04]  /*04c0*/  IMAD R3, R3, 0x3c1, R34 ;  /* 0x000003c103037824 */ /* 0x000fc800078e0222 */
[--C-:B0-----:R-:W-:Y:S01]  /*04d0*/  IMAD.WIDE R2, R3, 0x4, R18.reuse ;  /* 0x0000000403027825 */ /* 0x101fe200078e0212 */
[----:B---3--:R-:W-:Y:S04]  /*04e0*/  STS [R17], R24 ;  /* 0x0000001811007388 */ /* 0x008fe80000000800 */
[----:B------:R-:W-:Y:S04]  /*04f0*/  STS [R16+0x400], R25 ;  /* 0x0004001910007388 */ /* 0x000fe80000000800 */
[----:B------:R-:W-:Y:S04]  /*0500*/  STS [R7+0x800], R26 ;  /* 0x0008001a07007388 */ /* 0x000fe80000000800 */
[----:B------:R-:W-:Y:S04]  /*0510*/  STS [R6+0xc00], R27 ;  /* 0x000c001b06007388 */ /* 0x000fe80000000800 */
[----:B-----5:R-:W-:Y:S04]  /*0520*/  STS [R17+0x100], R20 ;  /* 0x0001001411007388 */ /* 0x020fe80000000800 */
[----:B------:R-:W-:Y:S04]  /*0530*/  STS [R16+0x500], R21 ;  /* 0x0005001510007388 */ /* 0x000fe80000000800 */
[----:B------:R-:W-:Y:S04]  /*0540*/  STS [R7+0x900], R22 ;  /* 0x0009001607007388 */ /* 0x000fe80000000800 */
[----:B------:R-:W-:Y:S04]  /*0550*/  STS [R6+0xd00], R23 ;  /* 0x000d001706007388 */ /* 0x000fe80000000800 */
[----:B--2---:R-:W-:Y:S04]  /*0560*/  STS [R17+0x200], R12 ;  /* 0x0002000c11007388 */ /* 0x004fe80000000800 */
[----:B------:R-:W-:Y:S04]  /*0570*/  STS [R16+0x600], R13 ;  /* 0x0006000d10007388 */ /* 0x000fe80000000800 */
[----:B------:R-:W-:Y:S04]  /*0580*/  STS [R7+0xa00], R14 ;  /* 0x000a000e07007388 */ /* 0x000fe80000000800 */
[----:B------:R0:W-:Y:S04]  /*0590*/  STS [R6+0xe00], R15 ;  /* 0x000e000f06007388 */ /* 0x0001e80000000800 */
[----:B----4-:R1:W-:Y:S04]  /*05a0*/  STS [R17+0x300], R8 ;  /* 0x0003000811007388 */ /* 0x0103e80000000800 */
[----:B------:R-:W-:Y:S04]  /*05b0*/  STS [R16+0x700], R9 ;  /* 0x0007000910007388 */ /* 0x000fe80000000800 */
[----:B------:R-:W-:Y:S04]  /*05c0*/  STS [R7+0xb00], R10 ;  /* 0x000b000a07007388 */ /* 0x000fe80000000800 */
[----:B------:R2:W-:Y:S01]  /*05d0*/  STS [R6+0xf00], R11 ;  /* 0x000f000b06007388 */ /* 0x0005e20000000800 */
[----:B0-----:R-:W-:Y:S01]  /*05e0*/  CS2R R14, SRZ ;  /* 0x00000000000e7805 */ /* 0x001fe2000001ff00 */
[----:B------:R-:W-:Y:S01]  /*05f0*/  BAR.SYNC.DEFER_BLOCKING 0x0 ;  /* 0x0000000000007b1d */ /* 0x000fe20000010000 */
[----:B------:R-:W-:-:S05]  /*0600*/  IMAD.WIDE R12, R5, 0x4, R18 ;  /* 0x00000004050c7825 */ /* 0x000fca00078e0212 */
[----:B------:R-:W3:Y:S04]  /*0610*/  @P3 LDG.E.EL R15, desc[UR6][R12.64] ;  /* 0x000000060c0f3981 */ /* 0x000ee8000c2e1900 */
[----:B------:R0:W4:Y:S01]  /*0620*/  @P0 LDG.E.EL R14, desc[UR6][R2.64] ;  /* 0x00000006020e0981 */ /* 0x000122000c2e1900 */
[----:B-1----:R-:W-:-:S04]  /*0630*/  IADD3 R8, R4, 0x2, RZ ;  /* 0x0000000204087810 */ /* 0x002fc80007ffe0ff */
[----:B------:R-:W-:Y:S02]  /*0640*/  LEA.HI R5, R35, R8, RZ, 0x6 ;  /* 0x0000000823057211 */ /* 0x000fe400078f30ff */
[----:B------:R-:W-:Y:S02]  /*0650*/  ISETP.LT.AND P1, PT, R8, 0x100, !P6 ;  /* 0x000001000800780c */ /* 0x000fe40007721270 */
[----:B------:R-:W-:Y:S01]  /*0660*/  SHF.R.S32.HI R5, RZ, 0x6, R5 ;  /* 0x00000006ff057819 */ /* 0x000fe20000011405 */
[----:B------:R-:W-:-:S04]  /*0670*/  IMAD.MOV.U32 R30, RZ, RZ, RZ ;  /* 0x000000ffff1e7224 */ /* 0x000fc800078e00ff */
[----:B------:R-:W-:-:S04]  /*0680*/  IMAD R5, R5, 0x3c1, R34 ;  /* 0x000003c105057824 */ /* 0x000fc800078e0222 */
[----:B--2---:R-:W-:-:S05]  /*0690*/  IMAD.WIDE R6, R5, 0x4, R18 ;  /* 0x0000000405067825 */ /* 0x004fca00078e0212 */
[----:B------:R1:W2:Y:S01]  /*06a0*/  @P1 LDG.E.EL R30, desc[UR6][R6.64] ;  /* 0x00000006061e1981 */ /* 0x0002a2000c2e1900 */
[----:B------:R-:W-:Y:S02]  /*06b0*/  LOP3.LUT R10, R0, 0xff, RZ, 0xc0, !PT ;  /* 0x000000ff000a7812 */ /* 0x000fe400078ec0ff */
[----:B------:R-:W-:-:S04]  /*06c0*/  IADD3 R0, R4, 0x3, RZ ;  /* 0x0000000304007810 */ /* 0x000fc80007ffe0ff */
[----:B0-----:R-:W-:Y:S02]  /*06d0*/  LEA.HI R2, R35, R0, RZ, 0x6 ;  /* 0x0000000023027211 */ /* 0x001fe400078f30ff */
[----:B------:R-:W-:Y:S02]  /*06e0*/  ISETP.LT.AND P5, PT, R0, 0x100, !P6 ;  /* 0x000001000000780c */ /* 0x000fe400077a1270 */
[----:B-1----:R-:W-:Y:S01]  /*06f0*/  SHF.R.S32.HI R7, RZ, 0x6, R2 ;  /* 0x00000006ff077819 */ /* 0x002fe20000011402 */
[----:B------:R-:W-:-:S04]  /*0700*/  IMAD.MOV.U32 R28, RZ, RZ, RZ ;  /* 0x000000ffff1c7224 */ /* 0x000fc800078e00ff */
[----:B------:R-:W-:-:S04]  /*0710*/  IMAD R7, R7, 0x3c1, R34 ;  /* 0x000003c107077824 */ /* 0x000fc800078e0222 */
[----:B------:R-:W-:-:S05]  /*0720*/  IMAD.WIDE R8, R7, 0x4, R18 ;  /* 0x0000000407087825 */ /* 0x000fca00078e0212 */
[----:B------:R0:W5:Y:S01]  /*0730*/  @P5 LDG.E.EL R28, desc[UR6][R8.64] ;  /* 0x00000006081c5981 */ /* 0x000162000c2e1900 */
[----:B------:R-:W-:-:S04]  /*0740*/  IADD3 R0, R4, 0x4, RZ ;  /* 0x0000000404007810 */ /* 0x000fc80007ffe0ff */
[----:B------:R-:W-:Y:S02]  /*0750*/  ISETP.LT.AND P4, PT, R0, 0x100, !P6 ;  /* 0x000001000000780c */ /* 0x000fe40007781270 */
[----:B------:R-:W-:-:S04]  /*0760*/  LEA.HI R0, R35, R0, RZ, 0x6 ;  /* 0x0000000023007211 */ /* 0x000fc800078f30ff */
[----:B------:R-:W-:Y:S01]  /*0770*/  SHF.R.S32.HI R7, RZ, 0x6, R0 ;  /* 0x00000006ff077819 */ /* 0x000fe20000011400 */
[----:B------:R-:W-:-:S04]  /*0780*/  HFMA2.MMA R26, -RZ, RZ, 0, 0 ;  /* 0x00000000ff1a7435 */ /* 0x000fc800000001ff */
[----:B------:R-:W-:-:S04]  /*0790*/  IMAD R7, R7, 0x3c1, R34 ;  /* 0x000003c107077824 */ /* 0x000fc800078e0222 */
[----:B------:R-:W-:-:S05]  /*07a0*/  IMAD.WIDE R12, R7, 0x4, R18 ;  /* 0x00000004070c7825 */ /* 0x000fca00078e0212 */
[----:B------:R1:W2:Y:S01]  /*07b0*/  @P4 LDG.E.EL R26, desc[UR6][R12.64] ;  /* 0x000000060c1a4981 */ /* 0x0002a2000c2e1900 */
[----:B------:R-:W-:Y:S01]  /*07c0*/  VIADD R2, R4, 0x5 ;  /* 0x0000000504027836 */ /* 0x000fe20000000000 */
[----:B------:R-:W-:-:S04]  /*07d0*/  LEA R10, R10, UR4, 0x2 ;  /* 0x000000040a0a7c11 */ /* 0x000fc8000f8e10ff */
[C---:B------:R-:W-:Y:S01]  /*07e0*/  LEA.HI R6, R35.reuse, R2, RZ, 0x6 ;  /* 0x0000000223067211 */ /* 0x040fe200078f30ff */
[----:B------:R-:W3:Y:S01]  /*07f0*/  LDS R32, [R10+0x404] ;  /* 0x000404000a207984 */ /* 0x000ee20000000800 */
[----:B------:R-:W-:Y:S02]  /*0800*/  P2R R31, PR, RZ, 0x8 ;  /* 0x00000008ff1f7803 */ /* 0x000fe40000000000 */
[----:B------:R-:W-:Y:S02]  /*0810*/  SHF.R.S32.HI R11, RZ, 0x6, R6 ;  /* 0x00000006ff0b7819 */ /* 0x000fe40000011406 */
[----:B------:R-:W-:Y:S02]  /*0820*/  MOV R24, RZ ;  /* 0x000000ff00187202 */ /* 0x000fe40000000f00 */
[----:B------:R-:W-:Y:S01]  /*0830*/  P2R R29, PR, RZ, 0x2 ;  /* 0x00000002ff1d7803 */ /* 0x000fe20000000000 */
[----:B------:R-:W-:Y:S01]  /*0840*/  VIADD R0, R4, 0x7 ;  /* 0x0000000704007836 */ /* 0x000fe20000000000 */
[----:B------:R-:W-:Y:S01]  /*0850*/  ISETP.LT.AND P3, PT, R2, 0x100, !P6 ;  /* 0x000001000200780c */ /* 0x000fe20007761270 */
[C---:B------:R-:W-:Y:S01]  /*0860*/  VIADD R2, R4.reuse, 0x6 ;  /* 0x0000000604027836 */ /* 0x040fe20000000000 */
[----:B------:R-:W-:Y:S01]  /*0870*/  HFMA2.MMA R16, -RZ, RZ, 0, 0 ;  /* 0x00000000ff107435 */ /* 0x000fe200000001ff */
[----:B------:R-:W-:Y:S01]  /*0880*/  VIADD R20, R4, 0x8 ;  /* 0x0000000804147836 */ /* 0x000fe20000000000 */
[C---:B0-----:R-:W-:Y:S01]  /*0890*/  LEA.HI R8, R35.reuse, R0, RZ, 0x6 ;  /* 0x0000000023087211 */ /* 0x041fe200078f30ff */
[----:B-1----:R-:W-:Y:S01]  /*08a0*/  HFMA2.MMA R12, -RZ, RZ, 0, 0 ;  /* 0x00000000ff0c7435 */ /* 0x002fe200000001ff */
[----:B------:R-:W0:Y:S02]  /*08b0*/  LDS R3, [R10] ;  /* 0x000000000a037984 */ /* 0x000e240000000800 */
[----:B------:R-:W-:-:S04]  /*08c0*/  LEA.HI R21, R35, R20, RZ, 0x6 ;  /* 0x0000001423157211 */ /* 0x000fc800078f30ff */
[----:B------:R-:W-:Y:S01]  /*08d0*/  SHF.R.S32.HI R21, RZ, 0x6, R21 ;  /* 0x00000006ff157819 */ /* 0x000fe20000011415 */
[----:B------:R-:W-:Y:S01]  /*08e0*/  VIADD R36, R4, 0xa ;  /* 0x0000000a04247836 */ /* 0x000fe20000000000 */
[----:B------:R-:W-:Y:S02]  /*08f0*/  P2R R25, PR, RZ, 0x10 ;  /* 0x00000010ff197803 */ /* 0x000fe40000000000 */
[----:B------:R-:W-:Y:S01]  /*0900*/  P2R R17, PR, RZ, 0x8 ;  /* 0x00000008ff117803 */ /* 0x000fe20000000000 */
[----:B---3--:R-:W1:Y:S02]  /*0910*/  MUFU.SQRT R15, R15 ;  /* 0x0000000f000f7308 */ /* 0x008e640000002000 */
[----:B-1----:R-:W-:Y:S01]  /*0920*/  FADD R33, R15, 1.00000001335143196e-10 ;  /* 0x2edbe6ff0f217421 */ /* 0x002fe20000000000 */
[----:B------:R-:W-:-:S04]  /*0930*/  IMAD R15, R11, 0x3c1, R34 ;  /* 0x000003c10b0f7824 */ /* 0x000fc800078e0222 */
[----:B------:R-:W-:-:S05]  /*0940*/  IMAD.WIDE R6, R15, 0x4, R18 ;  /* 0x000000040f067825 */ /* 0x000fca00078e0212 */
[----:B------:R1:W3:Y:S01]  /*0950*/  @P3 LDG.E.EL R24, desc[UR6][R6.64] ;  /* 0x0000000606183981 */ /* 0x0002e2000c2e1900 */
[----:B------:R-:W-:Y:S02]  /*0960*/  FSETP.GT.AND P1, PT, R33, 8.50705917302346158658e+37, PT ;  /* 0x7e8000002100780b */ /* 0x000fe40003f24000 */
[----:B------:R-:W-:-:S04]  /*0970*/  LEA.HI R11, R35, R2, RZ, 0x6 ;  /* 0x00000002230b7211 */ /* 0x000fc800078f30ff */
[----:B------:R-:W-:-:S07]  /*0980*/  SHF.R.S32.HI R11, RZ, 0x6, R11 ;  /* 0x00000006ff0b7819 */ /* 0x000fce000001140b */
[----:B------:R-:W-:Y:S01]  /*0990*/  @P1 FMUL R33, R33, 0.25 ;  /* 0x3e80000021211820 */ /* 0x000fe20000400000 */
[----:B------:R-:W-:Y:S01]  /*09a0*/  @P1 FMUL R32, R32, 0.25 ;  /* 0x3e80000020201820 */ /* 0x000fe20000400000 */
[----:B------:R-:W-:Y:S01]  /*09b0*/  ISETP.LT.AND P1, PT, R2, 0x100, !P6 ;  /* 0x000001000200780c */ /* 0x000fe20007721270 */
[----:B------:R-:W-:Y:S01]  /*09c0*/  IMAD R9, R11, 0x3c1, R34 ;  /* 0x000003c10b097824 */ /* 0x000fe200078e0222 */
[----:B------:R-:W-:-:S03]  /*09d0*/  SHF.R.S32.HI R11, RZ, 0x6, R8 ;  /* 0x00000006ff0b7819 */ /* 0x000fc60000011408 */
[----:B------:R-:W-:Y:S01]  /*09e0*/  IMAD.WIDE R8, R9, 0x4, R18 ;  /* 0x0000000409087825 */ /* 0x000fe200078e0212 */
[----:B----4-:R-:W4:Y:S07]  /*09f0*/  MUFU.SQRT R14, R14 ;  /* 0x0000000e000e7308 */ /* 0x010f2e0000002000 */
[----:B------:R0:W3:Y:S01]  /*0a00*/  @P1 LDG.E.EL R16, desc[UR6][R8.64] ;  /* 0x0000000608101981 */ /* 0x0000e2000c2e1900 */
[----:B------:R-:W-:Y:S02]  /*0a10*/  P2R R15, PR, RZ, 0x2 ;  /* 0x00000002ff0f7803 */ /* 0x000fe40000000000 */
[----:B------:R-:W-:Y:S01]  /*0a20*/  ISETP.LT.AND P1, PT, R0, 0x100, !P6 ;  /* 0x000001000000780c */ /* 0x000fe20007721270 */
[----:B------:R-:W-:-:S02]  /*0a30*/  IMAD R11, R11, 0x3c1, R34 ;  /* 0x000003c10b0b7824 */ /* 0x000fc400078e0222 */
[----:B----4-:R-:W-:Y:S01]  /*0a40*/  FADD R5, R14, 1.00000001335143196e-10 ;  /* 0x2edbe6ff0e057421 */ /* 0x010fe20000000000 */
[----:B------:R-:W-:Y:S01]  /*0a50*/  MOV R14, RZ ;  /* 0x000000ff000e7202 */ /* 0x000fe20000000f00 */
[----:B-1----:R-:W-:-:S08]  /*0a60*/  IMAD.WIDE R6, R11, 0x4, R18 ;  /* 0x000000040b067825 */ /* 0x002fd000078e0212 */
[----:B------:R1:W4:Y:S01]  /*0a70*/  @P1 LDG.E.EL R14, desc[UR6][R6.64] ;  /* 0x00000006060e1981 */ /* 0x000322000c2e1900 */
[----:B------:R-:W-:Y:S02]  /*0a80*/  P2R R13, PR, RZ, 0x2 ;  /* 0x00000002ff0d7803 */ /* 0x000fe40000000000 */
[----:B------:R-:W-:Y:S01]  /*0a90*/  ISETP.LT.AND P1, PT, R20, 0x100, !P6 ;  /* 0x000001001400780c */ /* 0x000fe20007721270 */
[----:B------:R-:W-:-:S04]  /*0aa0*/  IMAD R11, R21, 0x3c1, R34 ;  /* 0x000003c1150b7824 */ /* 0x000fc800078e0222 */
[----:B0-----:R-:W-:-:S08]  /*0ab0*/  IMAD.WIDE R8, R11, 0x4, R18 ;  /* 0x000000040b087825 */ /* 0x001fd000078e0212 */
[----:B------:R-:W4:Y:S01]  /*0ac0*/  @P1 LDG.E.EL R12, desc[UR6][R8.64] ;  /* 0x00000006080c1981 */ /* 0x000f22000c2e1900 */
[----:B------:R-:W-:Y:S01]  /*0ad0*/  VIADD R2, R4, 0x9 ;  /* 0x0000000904027836 */ /* 0x000fe20000000000 */
[----:B------:R-:W-:-:S04]  /*0ae0*/  P2R R11, PR, RZ, 0x2 ;  /* 0x00000002ff0b7803 */ /* 0x000fc80000000000 */
[C---:B------:R-:W-:Y:S02]  /*0af0*/  LEA.HI R0, R35.reuse, R2, RZ, 0x6 ;  /* 0x0000000223007211 */ /* 0x040fe400078f30ff */
[----:B------:R-:W-:Y:S02]  /*0b00*/  ISETP.LT.AND P1, PT, R2, 0x100, !P6 ;  /* 0x000001000200780c */ /* 0x000fe40007721270 */
[----:B------:R-:W-:Y:S02]  /*0b10*/  SHF.R.S32.HI R21, RZ, 0x6, R0 ;  /* 0x00000006ff157819 */ /* 0x000fe40000011400 */
[----:B------:R-:W-:-:S03]  /*0b20*/  LEA.HI R20, R35, R36, RZ, 0x6 ;  /* 0x0000002423147211 */ /* 0x000fc600078f30ff */
[----:B------:R-:W-:Y:S01]  /*0b30*/  IMAD R21, R21, 0x3c1, R34 ;  /* 0x000003c115157824 */ /* 0x000fe200078e0222 */
[----:B------:R-:W-:Y:S01]  /*0b40*/  FSETP.GT.AND P2, PT, R5, 8.50705917302346158658e+37, PT ;  /* 0x7e8000000500780b */ /* 0x000fe20003f44000 */
[----:B-1----:R-:W-:Y:S01]  /*0b50*/  IMAD.MOV.U32 R7, RZ, RZ, RZ ;  /* 0x000000ffff077224 */ /* 0x002fe200078e00ff */
[----:B------:R-:W-:Y:S01]  /*0b60*/  SHF.R.S32.HI R23, RZ, 0x6, R20 ;  /* 0x00000006ff177819 */ /* 0x000fe20000011414 */
[----:B------:R-:W-:Y:S01]  /*0b70*/  IMAD.WIDE R20, R21, 0x4, R18 ;  /* 0x0000000415147825 */ /* 0x000fe200078e0212 */
[----:B------:R-:W-:-:S04]  /*0b80*/  IADD3 R0, R4, 0xb, RZ ;  /* 0x0000000b04007810 */ /* 0x000fc80007ffe0ff */
[----:B------:R0:W4:Y:S01]  /*0b90*/  @P1 LDG.E.EL R7, desc[UR6][R20.64] ;  /* 0x0000000614071981 */ /* 0x000122000c2e1900 */
[----:B------:R-:W-:-:S04]  /*0ba0*/  LEA.HI R6, R35, R0, RZ, 0x6 ;  /* 0x0000000023067211 */ /* 0x000fc800078f30ff */
[----:B------:R-:W-:Y:S01]  /*0bb0*/  @P2 FMUL R5, R5, 0.25 ;  /* 0x3e80000005052820 */ /* 0x000fe20000400000 */
[----:B------:R-:W-:Y:S01]  /*0bc0*/  @P2 FMUL R3, R3, 0.25 ;  /* 0x3e80000003032820 */ /* 0x000fe20000400000 */
[----:B------:R-:W-:Y:S02]  /*0bd0*/  SHF.R.S32.HI R6, RZ, 0x6, R6 ;  /* 0x00000006ff067819 */ /* 0x000fe40000011406 */
[----:B------:R-:W-:-:S03]  /*0be0*/  ISETP.LT.AND P2, PT, R0, 0x100, !P6 ;  /* 0x000001000000780c */ /* 0x000fc60007741270 */
[----:B0-----:R-:W-:Y:S01]  /*0bf0*/  IMAD R21, R6, 0x3c1, R34 ;  /* 0x000003c106157824 */ /* 0x001fe200078e0222 */
[----:B------:R-:W-:Y:S01]  /*0c00*/  P2R R9, PR, RZ, 0x2 ;  /* 0x00000002ff097803 */ /* 0x000fe20000000000 */
[----:B------:R-:W-:Y:S01]  /*0c10*/  IMAD.MOV.U32 R8, RZ, RZ, RZ ;  /* 0x000000ffff087224 */ /* 0x000fe200078e00ff */
[----:B------:R-:W-:Y:S01]  /*0c20*/  ISETP.LT.AND P1, PT, R36, 0x100, !P6 ;  /* 0x000001002400780c */ /* 0x000fe20007721270 */
[----:B------:R-:W-:-:S04]  /*0c30*/  IMAD.WIDE R20, R21, 0x4, R18 ;  /* 0x0000000415147825 */ /* 0x000fc800078e0212 */
[----:B------:R-:W-:Y:S02]  /*0c40*/  VIADD R36, R4, 0xd ;  /* 0x0000000d04247836 */ /* 0x000fe40000000000 */
[----:B------:R0:W4:Y:S01]  /*0c50*/  @P2 LDG.E.EL R8, desc[UR6][R20.64] ;  /* 0x0000000614082981 */ /* 0x000122000c2e1900 */
[----:B------:R-:W-:Y:S02]  /*0c60*/  IADD3 R6, R4, 0xc, RZ ;  /* 0x0000000c04067810 */ /* 0x000fe40007ffe0ff */
[----:B------:R-:W-:Y:S02]  /*0c70*/  ISETP.LT.AND P4, PT, R36, 0x100, !P6 ;  /* 0x000001002400780c */ /* 0x000fe40007781270 */
[----:B0-----:R-:W-:-:S04]  /*0c80*/  LEA.HI R21, R35, R36, RZ, 0x6 ;  /* 0x0000002423157211 */ /* 0x001fc800078f30ff */
[----:B------:R-:W-:Y:S01]  /*0c90*/  SHF.R.S32.HI R21, RZ, 0x6, R21 ;  /* 0x00000006ff157819 */ /* 0x000fe20000011415 */
[----:B------:R-:W-:Y:S01]  /*0ca0*/  IMAD R23, R23, 0x3c1, R34 ;  /* 0x000003c117177824 */ /* 0x000fe200078e0222 */
[----:B------:R-:W-:-:S03]  /*0cb0*/  LEA.HI R0, R35, R6, RZ, 0x6 ;  /* 0x0000000623007211 */ /* 0x000fc600078f30ff */
[----:B------:R-:W-:Y:S01]  /*0cc0*/  IMAD R21, R21, 0x3c1, R34 ;  /* 0x000003c115157824 */ /* 0x000fe200078e0222 */
[----:B------:R-:W-:Y:S01]  /*0cd0*/  ISETP.LT.AND P3, PT, R6, 0x100, !P6 ;  /* 0x000001000600780c */ /* 0x000fe20007761270 */
[----:B------:R-:W-:Y:S01]  /*0ce0*/  IMAD.MOV.U32 R6, RZ, RZ, RZ ;  /* 0x000000ffff067224 */ /* 0x000fe200078e00ff */
[----:B------:R-:W-:Y:S01]  /*0cf0*/  MOV R2, RZ ;  /* 0x000000ff00027202 */ /* 0x000fe20000000f00 */
[----:B------:R-:W-:-:S04]  /*0d00*/  IMAD.WIDE R20, R21, 0x4, R18 ;  /* 0x0000000415147825 */ /* 0x000fc800078e0212 */
[----:B------:R-:W-:Y:S01]  /*0d10*/  IMAD.WIDE R22, R23, 0x4, R18 ;  /* 0x0000000417167825 */ /* 0x000fe200078e0212 */
[----:B------:R0:W4:Y:S04]  /*0d20*/  @P4 LDG.E.EL R6, desc[UR6][R20.64] ;  /* 0x0000000614064981 */ /* 0x000128000c2e1900 */
[----:B------:R1:W4:Y:S01]  /*0d30*/  @P1 LDG.E.EL R2, desc[UR6][R22.64] ;  /* 0x0000000616021981 */ /* 0x000322000c2e1900 */
[----:B0-----:R-:W-:-:S04]  /*0d40*/  IADD3 R20, R4, 0xe, RZ ;  /* 0x0000000e04147810 */ /* 0x001fc80007ffe0ff */
[----:B------:R-:W-:Y:S02]  /*0d50*/  LEA.HI R36, R35, R20, RZ, 0x6 ;  /* 0x0000001423247211 */ /* 0x000fe400078f30ff */
[----:B------:R-:W-:Y:S02]  /*0d60*/  P2R R27, PR, RZ, 0x20 ;  /* 0x00000020ff1b7803 */ /* 0x000fe40000000000 */
[----:B------:R-:W-:Y:S02]  /*0d70*/  SHF.R.S32.HI R36, RZ, 0x6, R36 ;  /* 0x00000006ff247819 */ /* 0x000fe40000011424 */
[----:B------:R-:W-:Y:S02]  /*0d80*/  ISETP.LT.AND P5, PT, R20, 0x100, !P6 ;  /* 0x000001001400780c */ /* 0x000fe400077a1270 */
[----:B------:R-:W-:Y:S01]  /*0d90*/  SHF.R.S32.HI R0, RZ, 0x6, R0 ;  /* 0x00000006ff007819 */ /* 0x000fe20000011400 */
[----:B------:R-:W-:Y:S02]  /*0da0*/  IMAD R21, R36, 0x3c1, R34 ;  /* 0x000003c124157824 */ /* 0x000fe400078e0222 */
[----:B------:R-:W-:-:S02]  /*0db0*/  IMAD.MOV.U32 R36, RZ, RZ, RZ ;  /* 0x000000ffff247224 */ /* 0x000fc400078e00ff */
[----:B------:R-:W-:-:S04]  /*0dc0*/  IMAD.WIDE R20, R21, 0x4, R18 ;  /* 0x0000000415147825 */ /* 0x000fc800078e0212 */
[----:B-1----:R-:W-:Y:S01]  /*0dd0*/  IMAD R23, R0, 0x3c1, R34 ;  /* 0x000003c100177824 */ /* 0x002fe200078e0222 */
[----:B------:R-:W-:Y:S01]  /*0de0*/  HFMA2.MMA R0, -RZ, RZ, 0, 0 ;  /* 0x00000000ff007435 */ /* 0x000fe200000001ff */
[----:B------:R0:W4:Y:S02]  /*0df0*/  @P5 LDG.E.EL R36, desc[UR6][R20.64] ;  /* 0x0000000614245981 */ /* 0x000124000c2e1900 */
[----:B------:R-:W-:-:S07]  /*0e00*/  IMAD.WIDE R22, R23, 0x4, R18 ;  /* 0x0000000417167825 */ /* 0x000fce00078e0212 */
[----:B------:R1:W4:Y:S01]  /*0e10*/  @P3 LDG.E.EL R0, desc[UR6][R22.64] ;  /* 0x0000000616003981 */ /* 0x000322000c2e1900 */
[----:B0-----:R-:W-:-:S04]  /*0e20*/  IADD3 R20, R4, 0xf, RZ ;  /* 0x0000000f04147810 */ /* 0x001fc80007ffe0ff */
[----:B------:R-:W-:-:S04]  /*0e30*/  LEA.HI R35, R35, R20, RZ, 0x6 ;  /* 0x0000001423237211 */ /* 0x000fc800078f30ff */
[----:B------:R-:W-:Y:S01]  /*0e40*/  SHF.R.S32.HI R35, RZ, 0x6, R35 ;  /* 0x00000006ff237819 */ /* 0x000fe20000011423 */
[----:B-1----:R-:W0:Y:S01]  /*0e50*/  LDC.64 R22, c[0x0][0x220] ;  /* 0x00008800ff167b82 */ /* 0x002e220000000a00 */
[----:B------:R-:W-:-:S03]  /*0e60*/  IMAD R37, R37, 0x3c10, R34 ;  /* 0x00003c1025257824 */ /* 0x000fc600078e0222 */
[----:B------:R-:W-:Y:S02]  /*0e70*/  IMAD R35, R35, 0x3c1, R34 ;  /* 0x000003c123237824 */ /* 0x000fe400078e0222 */
[----:B------:R-:W1:Y:S01]  /*0e80*/  LDS R34, [R10+0x808] ;  /* 0x000808000a227984 */ /* 0x000e620000000800 */
[----:B------:R-:W5:Y:S01]  /*0e90*/  MUFU.RCP R4, R5 ;  /* 0x0000000500047308 */ /* 0x000f620000001000 */
[----:B------:R-:W-:-:S07]  /*0ea0*/  ISETP.LT.AND P6, PT, R20, 0x100, !P6 ;  /* 0x000001001400780c */ /* 0x000fce00077c1270 */
[----:B--2---:R-:W2:Y:S01]  /*0eb0*/  MUFU.SQRT R30, R30 ;  /* 0x0000001e001e7308 */ /* 0x004ea20000002000 */
[----:B------:R-:W-:-:S04]  /*0ec0*/  IMAD.WIDE R18, R35, 0x4, R18 ;  /* 0x0000000423127825 */ /* 0x000fc800078e0212 */
[----:B-----5:R-:W-:Y:S01]  /*0ed0*/  FMUL R4, R4, R3 ;  /* 0x0000000304047220 */ /* 0x020fe20000400000 */
[----:B------:R-:W-:Y:S02]  /*0ee0*/  IMAD.MOV.U32 R3, RZ, RZ, RZ ;  /* 0x000000ffff037224 */ /* 0x000fe400078e00ff */
[----:B0-----:R-:W-:-:S04]  /*0ef0*/  IMAD.WIDE R20, R37, 0x4, R22 ;  /* 0x0000000425147825 */ /* 0x001fc800078e0216 */
[----:B------:R0:W5:Y:S01]  /*0f00*/  @P6 LDG.E.EL R3, desc[UR6][R18.64] ;  /* 0x0000000612036981 */ /* 0x000162000c2e1900 */
[----:B--2---:R-:W-:-:S03]  /*0f10*/  FADD R35, R30, 1.00000001335143196e-10 ;  /* 0x2edbe6ff1e237421 */ /* 0x004fc60000000000 */
[----:B------:R2:W-:Y:S02]  /*0f20*/  @P0 STG.E desc[UR6][R20.64], R4 ;  /* 0x0000000414000986 */ /* 0x0005e4000c101906 */
[C---:B------:R-:W-:Y:S02]  /*0f30*/  FSETP.GT.AND P0, PT, R35.reuse, 8.50705917302346158658e+37, PT ;  /* 0x7e8000002300780b */ /* 0x040fe40003f04000 */
[----:B------:R-:W0:Y:S01]  /*0f40*/  LDS R20, [R10+0xc0c] ;  /* 0x000c0c000a147984 */ /* 0x000e220000000800 */
[----:B------:R-:W2:Y:S08]  /*0f50*/  MUFU.RCP R33, R33 ;  /* 0x0000002100217308 */ /* 0x000eb00000001000 */
[----:B------:R-:W2:Y:S01]  /*0f60*/  MUFU.SQRT R28, R28 ;  /* 0x0000001c001c7308 */ /* 0x000ea20000002000 */
[----:B------:R-:W-:Y:S01]  /*0f70*/  IADD3 R5, R37, 0x3c1, RZ ;  /* 0x000003c125057810 */ /* 0x000fe20007ffe0ff */
[----:B------:R-:W-:Y:S01]  /*0f80*/  @P0 FMUL R35, R35, 0.25 ;  /* 0x3e80000023230820 */ /* 0x000fe20000400000 */
[----:B-1----:R-:W-:Y:S01]  /*0f90*/  @P0 FMUL R34, R34, 0.25 ;  /* 0x3e80000022220820 */ /* 0x002fe20000400000 */
[----:B------:R-:W-:Y:S01]  /*0fa0*/  ISETP.NE.AND P0, PT, R31, RZ, PT ;  /* 0x000000ff1f00720c */ /* 0x000fe20003f05270 */
[----:B------:R-:W1:Y:S01]  /*0fb0*/  LDS R21, [R10+0x1010] ;  /* 0x001010000a157984 */ /* 0x000e620000000800 */
[----:B--2---:R-:W-:-:S04]  /*0fc0*/  IMAD.WIDE R4, R5, 0x4, R22 ;  /* 0x0000000405047825 */ /* 0x004fc800078e0216 */
[----:B------:R-:W-:Y:S01]  /*0fd0*/  FMUL R31, R33, R32 ;  /* 0x00000020211f7220 */ /* 0x000fe20000400000 */
[----:B------:R-:W-:-:S06]  /*0fe0*/  FADD R30, R28, 1.00000001335143196e-10 ;  /* 0x2edbe6ff1c1e7421 */ /* 0x000fcc0000000000 */
[----:B------:R2:W-:Y:S01]  /*0ff0*/  @P0 STG.E desc[UR6][R4.64], R31 ;  /* 0x0000001f04000986 */ /* 0x0005e2000c101906 */
[C---:B------:R-:W-:Y:S01]  /*1000*/  FSETP.GT.AND P0, PT, R30.reuse, 8.50705917302346158658e+37, PT ;  /* 0x7e8000001e00780b */ /* 0x040fe20003f04000 */
[----:B------:R-:W2:Y:S08]  /*1010*/  MUFU.RCP R35, R35 ;  /* 0x0000002300237308 */ /* 0x000eb00000001000 */
[----:B------:R-:W1:Y:S04]  /*1020*/  MUFU.SQRT R26, R26 ;  /* 0x0000001a001a7308 */ /* 0x000e680000002000 */
[----:B------:R-:W-:Y:S01]  /*1030*/  @P0 FMUL R30, R30, 0.25 ;  /* 0x3e8000001e1e0820 */ /* 0x000fe20000400000 */
[----:B0-----:R-:W-:Y:S01]  /*1040*/  @P0 FMUL R20, R20, 0.25 ;  /* 0x3e80000014140820 */ /* 0x001fe20000400000 */
[----:B------:R-:W-:-:S02]  /*1050*/  ISETP.NE.AND P0, PT, R29, RZ, PT ;  /* 0x000000ff1d00720c */ /* 0x000fc40003f05270 */
[----:B--2---:R-:W0:Y:S01]  /*1060*/  MUFU.RCP R5, R30 ;  /* 0x0000001e00057308 */ /* 0x004e220000001000 */
[----:B------:R-:W-:Y:S02]  /*1070*/  VIADD R19, R37, 0x782 ;  /* 0x0000078225137836 */ /* 0x000fe40000000000 */
[----:B------:R-:W-:Y:S02]  /*1080*/  FMUL R29, R35, R34 ;  /* 0x00000022231d7220 */ /* 0x000fe40000400000 */
[----:B------:R-:W-:-:S04]  /*1090*/  IMAD.WIDE R18, R19, 0x4, R22 ;  /* 0x0000000413127825 */ /* 0x000fc800078e0216 */
[----:B-1----:R-:W-:Y:S02]  /*10a0*/  FADD R28, R26, 1.00000001335143196e-10 ;  /* 0x2edbe6ff1a1c7421 */ /* 0x002fe40000000000 */
[----:B------:R-:W-:Y:S03]  /*10b0*/  @P0 STG.E desc[UR6][R18.64], R29 ;  /* 0x0000001d12000986 */ /* 0x000fe6000c101906 */
[C---:B------:R-:W-:Y:S01]  /*10c0*/  FSETP.GT.AND P0, PT, R28.reuse, 8.50705917302346158658e+37, PT ;  /* 0x7e8000001c00780b */ /* 0x040fe20003f04000 */
[----:B0-----:R-:W-:Y:S02]  /*10d0*/  FMUL R31, R5, R20 ;  /* 0x00000014051f7220 */ /* 0x001fe40000400000 */
[----:B------:R-:W0:Y:S10]  /*10e0*/  LDS R20, [R10+0x1414] ;  /* 0x001414000a147984 */ /* 0x000e340000000800 */
[----:B------:R-:W-:Y:S01]  /*10f0*/  @P0 FMUL R28, R28, 0.25 ;  /* 0x3e8000001c1c0820 */ /* 0x000fe20000400000 */
[----:B---3--:R-:W1:Y:S01]  /*1100*/  MUFU.SQRT R24, R24 ;  /* 0x0000001800187308 */ /* 0x008e620000002000 */
[----:B------:R-:W-:Y:S01]  /*1110*/  @P0 FMUL R21, R21, 0.25 ;  /* 0x3e80000015150820 */ /* 0x000fe20000400000 */
[----:B------:R-:W-:-:S02]  /*1120*/  ISETP.NE.AND P0, PT, R27, RZ, PT ;  /* 0x000000ff1b00720c */ /* 0x000fc40003f05270 */
[----:B------:R-:W-:-:S05]  /*1130*/  IADD3 R27, R37, 0xb43, RZ ;  /* 0x00000b43251b7810 */ /* 0x000fca0007ffe0ff */
[----:B------:R-:W-:Y:S01]  /*1140*/  IMAD.WIDE R4, R27, 0x4, R22 ;  /* 0x000000041b047825 */ /* 0x000fe200078e0216 */
[----:B------:R-:W2:Y:S03]  /*1150*/  MUFU.RCP R28, R28 ;  /* 0x0000001c001c7308 */ /* 0x000ea60000001000 */
[----:B-1----:R-:W-:Y:S02]  /*1160*/  FADD R26, R24, 1.00000001335143196e-10 ;  /* 0x2edbe6ff181a7421 */ /* 0x002fe40000000000 */
[----:B------:R1:W-:Y:S03]  /*1170*/  @P0 STG.E desc[UR6][R4.64], R31 ;  /* 0x0000001f04000986 */ /* 0x0003e6000c101906 */
[----:B------:R-:W-:-:S13]  /*1180*/  FSETP.GT.AND P0, PT, R26, 8.50705917302346158658e+37, PT ;  /* 0x7e8000001a00780b */ /* 0x000fda0003f04000 */
[----:B------:R-:W-:Y:S01]  /*1190*/  @P0 FMUL R26, R26, 0.25 ;  /* 0x3e8000001a1a0820 */ /* 0x000fe20000400000 */
[----:B0-----:R-:W-:Y:S01]  /*11a0*/  @P0 FMUL R20, R20, 0.25 ;  /* 0x3e80000014140820 */ /* 0x001fe20000400000 */
[----:B------:R-:W-:Y:S01]  /*11b0*/  ISETP.NE.AND P0, PT, R25, RZ, PT ;  /* 0x000000ff1900720c */ /* 0x000fe20003f05270 */
[----:B--2---:R-:W-:Y:S02]  /*11c0*/  FMUL R25, R28, R21 ;  /* 0x000000151c197220 */ /* 0x004fe40000400000 */
[----:B------:R-:W0:Y:S01]  /*11d0*/  LDS R21, [R10+0x1818] ;  /* 0x001818000a157984 */ /* 0x000e220000000800 */
[----:B------:R-:W2:Y:S01]  /*11e0*/  MUFU.SQRT R16, R16 ;  /* 0x0000001000107308 */ /* 0x000ea20000002000 */
[----:B------:R-:W-:-:S04]  /*11f0*/  VIADD R19, R37, 0xf04 ;  /* 0x00000f0425137836 */ /* 0x000fc80000000000 */
[----:B------:R-:W-:-:S05]  /*1200*/  IMAD.WIDE R18, R19, 0x4, R22 ;  /* 0x0000000413127825 */ /* 0x000fca00078e0216 */
[----:B------:R3:W-:Y:S04]  /*1210*/  @P0 STG.E desc[UR6][R18.64], R25 ;  /* 0x0000001912000986 */ /* 0x0007e8000c101906 */
[----:B------:R-:W4:Y:S01]  /*1220*/  LDS R18, [R10+0x1c1c] ;  /* 0x001c1c000a127984 */ /* 0x000f220000000800 */
[----:B--2---:R-:W-:-:S05]  /*1230*/  FADD R24, R16, 1.00000001335143196e-10 ;  /* 0x2edbe6ff10187421 */ /* 0x004fca0000000000 */
[C---:B------:R-:W-:Y:S01]  /*1240*/  FSETP.GT.AND P0, PT, R24.reuse, 8.50705917302346158658e+37, PT ;  /* 0x7e8000001800780b */ /* 0x040fe20003f04000 */
[----:B-1----:R-:W1:Y:S08]  /*1250*/  MUFU.RCP R5, R26 ;  /* 0x0000001a00057308 */ /* 0x002e700000001000 */
[----:B----4-:R-:W3:Y:S04]  /*1260*/  MUFU.SQRT R14, R14 ;  /* 0x0000000e000e7308 */ /* 0x010ee80000002000 */
[----:B------:R-:W-:Y:S01]  /*1270*/  @P0 FMUL R24, R24, 0.25 ;  /* 0x3e80000018180820 */ /* 0x000fe20000400000 */
[----:B0-----:R-:W-:Y:S01]  /*1280*/  @P0 FMUL R21, R21, 0.25 ;  /* 0x3e80000015150820 */ /* 0x001fe20000400000 */
[----:B------:R-:W-:-:S02]  /*1290*/  ISETP.NE.AND P0, PT, R17, RZ, PT ;  /* 0x000000ff1100720c */ /* 0x000fc40003f05270 */
[----:B------:R-:W-:Y:S01]  /*12a0*/  IADD3 R17, R37, 0x12c5, RZ ;  /* 0x000012c525117810 */ /* 0x000fe20007ffe0ff */
[----:B-1----:R-:W-:Y:S01]  /*12b0*/  FMUL R27, R5, R20 ;  /* 0x00000014051b7220 */ /* 0x002fe20000400000 */
[----:B---3--:R-:W-:-:S03]  /*12c0*/  FADD R19, R14, 1.00000001335143196e-10 ;  /* 0x2edbe6ff0e137421 */ /* 0x008fc60000000000 */
[----:B------:R-:W-:-:S06]  /*12d0*/  IMAD.WIDE R4, R17, 0x4, R22 ;  /* 0x0000000411047825 */ /* 0x000fcc00078e0216 */
[----:B------:R-:W-:Y:S01]  /*12e0*/  @P0 STG.E desc[UR6][R4.64], R27 ;  /* 0x0000001b04000986 */ /* 0x000fe2000c101906 */
[----:B------:R-:W-:-:S03]  /*12f0*/  FSETP.GT.AND P0, PT, R19, 8.50705917302346158658e+37, PT ;  /* 0x7e8000001300780b */ /* 0x000fc60003f04000 */
[----:B------:R-:W0:Y:S01]  /*1300*/  LDS R5, [R10+0x2020] ;  /* 0x002020000a057984 */ /* 0x000e220000000800 */
[----:B------:R-:W1:Y:S08]  /*1310*/  MUFU.RCP R24, R24 ;  /* 0x0000001800187308 */ /* 0x000e700000001000 */
[----:B------:R-:W2:Y:S01]  /*1320*/  MUFU.SQRT R12, R12 ;  /* 0x0000000c000c7308 */ /* 0x000ea20000002000 */
[----:B------:R-:W-:Y:S01]  /*1330*/  @P0 FMUL R19, R19, 0.25 ;  /* 0x3e80000013130820 */ /* 0x000fe20000400000 */
[----:B------:R-:W-:Y:S01]  /*1340*/  @P0 FMUL R18, R18, 0.25 ;  /* 0x3e80000012120820 */ /* 0x000fe20000400000 */
[----:B------:R-:W-:Y:S01]  /*1350*/  ISETP.NE.AND P0, PT, R15, RZ, PT ;  /* 0x000000ff0f00720c */ /* 0x000fe20003f05270 */
[----:B------:R-:W-:Y:S01]  /*1360*/  VIADD R17, R37, 0x1686 ;  /* 0x0000168625117836 */ /* 0x000fe20000000000 */
[----:B------:R-:W3:Y:S01]  /*1370*/  LDS R4, [R10+0x2424] ;  /* 0x002424000a047984 */ /* 0x000ee20000000800 */
[----:B-1----:R-:W-:-:S02]  /*1380*/  FMUL R21, R24, R21 ;  /* 0x0000001518157220 */ /* 0x002fc40000400000 */
[----:B------:R-:W-:-:S04]  /*1390*/  IMAD.WIDE R16, R17, 0x4, R22 ;  /* 0x0000000411107825 */ /* 0x000fc800078e0216 */
[----:B--2---:R-:W-:-:S04]  /*13a0*/  FADD R20, R12, 1.00000001335143196e-10 ;  /* 0x2edbe6ff0c147421 */ /* 0x004fc80000000000 */
[----:B------:R1:W-:Y:S01]  /*13b0*/  @P0 STG.E desc[UR6][R16.64], R21 ;  /* 0x0000001510000986 */ /* 0x0003e2000c101906 */
[C---:B------:R-:W-:Y:S01]  /*13c0*/  FSETP.GT.AND P0, PT, R20.reuse, 8.50705917302346158658e+37, PT ;  /* 0x7e8000001400780b */ /* 0x040fe20003f04000 */
[----:B------:R-:W2:Y:S08]  /*13d0*/  MUFU.RCP R19, R19 ;  /* 0x0000001300137308 */ /* 0x000eb00000001000 */
[----:B------:R-:W4:Y:S04]  /*13e0*/  MUFU.SQRT R7, R7 ;  /* 0x0000000700077308 */ /* 0x000f280000002000 */
[----:B------:R-:W-:Y:S01]  /*13f0*/  @P0 FMUL R20, R20, 0.25 ;  /* 0x3e80000014140820 */ /* 0x000fe20000400000 */
[----:B0-----:R-:W-:Y:S01]  /*1400*/  @P0 FMUL R5, R5, 0.25 ;  /* 0x3e80000005050820 */ /* 0x001fe20000400000 */
[----:B------:R-:W-:-:S02]  /*1410*/  ISETP.NE.AND P0, PT, R13, RZ, PT ;  /* 0x000000ff0d00720c */ /* 0x000fc40003f05270 */
[----:B------:R-:W-:Y:S01]  /*1420*/  IADD3 R15, R37, 0x1a47, RZ ;  /* 0x00001a47250f7810 */ /* 0x000fe20007ffe0ff */
[----:B--2---:R-:W-:-:S04]  /*1430*/  FMUL R13, R19, R18 ;  /* 0x00000012130d7220 */ /* 0x004fc80000400000 */
[----:B------:R-:W-:-:S04]  /*1440*/  IMAD.WIDE R14, R15, 0x4, R22 ;  /* 0x000000040f0e7825 */ /* 0x000fc800078e0216 */
[----:B----4-:R-:W-:Y:S01]  /*1450*/  FADD R12, R7, 1.00000001335143196e-10 ;  /* 0x2edbe6ff070c7421 */ /* 0x010fe20000000000 */
[----:B------:R-:W0:Y:S08]  /*1460*/  MUFU.RCP R20, R20 ;  /* 0x0000001400147308 */ /* 0x000e300000001000 */
[----:B------:R-:W2:Y:S01]  /*1470*/  MUFU.SQRT R2, R2 ;  /* 0x0000000200027308 */ /* 0x000ea20000002000 */
[----:B------:R2:W-:Y:S01]  /*1480*/  @P0 STG.E desc[UR6][R14.64], R13 ;  /* 0x0000000d0e000986 */ /* 0x0005e2000c101906 */
[----:B------:R-:W-:Y:S01]  /*1490*/  FSETP.GT.AND P0, PT, R12, 8.50705917302346158658e+37, PT ;  /* 0x7e8000000c00780b */ /* 0x000fe20003f04000 */
[----:B-1----:R-:W-:-:S02]  /*14a0*/  VIADD R17, R37, 0x1e08 ;  /* 0x00001e0825117836 */ /* 0x002fc40000000000 */
[----:B------:R-:W-:Y:S10]  /*14b0*/  LDS R7, [R10+0x3434] ;  /* 0x003434000a077984 */ /* 0x000ff40000000800 */
[----:B------:R-:W-:Y:S01]  /*14c0*/  @P0 FMUL R12, R12, 0.25 ;  /* 0x3e8000000c0c0820 */ /* 0x000fe20000400000 */
[----:B---3--:R-:W-:Y:S01]  /*14d0*/  @P0 FMUL R4, R4, 0.25 ;  /* 0x3e80000004040820 */ /* 0x008fe20000400000 */
[----:B------:R-:W-:-:S02]  /*14e0*/  ISETP.NE.AND P0, PT, R11, RZ, PT ;  /* 0x000000ff0b00720c */ /* 0x000fc40003f05270 */
[----:B------:R-:W1:Y:S01]  /*14f0*/  LDS R11, [R10+0x2828] ;  /* 0x002828000a0b7984 */ /* 0x000e620000000800 */
[----:B0-----:R-:W-:-:S03]  /*1500*/  FMUL R19, R20, R5 ;  /* 0x0000000514137220 */ /* 0x001fc60000400000 */
[----:B------:R-:W0:Y:S01]  /*1510*/  LDS R5, [R10+0x2c2c] ;  /* 0x002c2c000a057984 */ /* 0x000e220000000800 */
[----:B------:R-:W-:Y:S01]  /*1520*/  IMAD.WIDE R16, R17, 0x4, R22 ;  /* 0x0000000411107825 */ /* 0x000fe200078e0216 */
[----:B------:R-:W3:Y:S03]  /*1530*/  MUFU.SQRT R8, R8 ;  /* 0x0000000800087308 */ /* 0x000ee60000002000 */
[----:B--2---:R-:W-:Y:S02]  /*1540*/  FADD R13, R2, 1.00000001335143196e-10 ;  /* 0x2edbe6ff020d7421 */ /* 0x004fe40000000000 */
[----:B------:R-:W2:Y:S04]  /*1550*/  LDS R2, [R10+0x3030] ;  /* 0x003030000a027984 */ /* 0x000ea80000000800 */
[----:B------:R4:W-:Y:S01]  /*1560*/  @P0 STG.E desc[UR6][R16.64], R19 ;  /* 0x0000001310000986 */ /* 0x0009e2000c101906 */
[----:B------:R-:W-:Y:S01]  /*1570*/  FSETP.GT.AND P0, PT, R13, 8.50705917302346158658e+37, PT ;  /* 0x7e8000000d00780b */ /* 0x000fe20003f04000 */
[----:B------:R-:W4:Y:S01]  /*1580*/  MUFU.SQRT R0, R0 ;  /* 0x0000000000007308 */ /* 0x000f220000002000 */
[----:B---3--:R-:W-:-:S07]  /*1590*/  FADD R14, R8, 1.00000001335143196e-10 ;  /* 0x2edbe6ff080e7421 */ /* 0x008fce0000000000 */
[----:B------:R-:W3:Y:S01]  /*15a0*/  MUFU.SQRT R6, R6 ;  /* 0x0000000600067308 */ /* 0x000ee20000002000 */
[----:B------:R-:W2:Y:S03]  /*15b0*/  LDS R8, [R10+0x3838] ;  /* 0x003838000a087984 */ /* 0x000ea60000000800 */
[----:B------:R-:W-:Y:S01]  /*15c0*/  @P0 FMUL R13, R13, 0.25 ;  /* 0x3e8000000d0d0820 */ /* 0x000fe20000400000 */
[----:B----4-:R-:W-:Y:S01]  /*15d0*/  FADD R15, R0, 1.00000001335143196e-10 ;  /* 0x2edbe6ff000f7421 */ /* 0x010fe20000000000 */
[----:B-1----:R-:W-:Y:S01]  /*15e0*/  @P0 FMUL R11, R11, 0.25 ;  /* 0x3e8000000b0b0820 */ /* 0x002fe20000400000 */
[----:B------:R-:W-:Y:S01]  /*15f0*/  FSETP.GT.AND P0, PT, R14, 8.50705917302346158658e+37, PT ;  /* 0x7e8000000e00780b */ /* 0x000fe20003f04000 */
[----:B------:R-:W1:Y:S01]  /*1600*/  MUFU.SQRT R36, R36 ;  /* 0x0000002400247308 */ /* 0x000e620000002000 */
[----:B---3--:R-:W-:Y:S02]  /*1610*/  FADD R16, R6, 1.00000001335143196e-10 ;  /* 0x2edbe6ff06107421 */ /* 0x008fe40000000000 */
[----:B------:R-:W3:Y:S09]  /*1620*/  LDS R6, [R10+0x3c3c] ;  /* 0x003c3c000a067984 */ /* 0x000ef20000000800 */
[----:B------:R-:W-:Y:S01]  /*1630*/  @P0 FMUL R14, R14, 0.25 ;  /* 0x3e8000000e0e0820 */ /* 0x000fe20000400000 */
[----:B0-----:R-:W-:Y:S01]  /*1640*/  @P0 FMUL R5, R5, 0.25 ;  /* 0x3e80000005050820 */ /* 0x001fe20000400000 */
[----:B------:R-:W-:Y:S01]  /*1650*/  FSETP.GT.AND P0, PT, R15, 8.50705917302346158658e+37, PT ;  /* 0x7e8000000f00780b */ /* 0x000fe20003f04000 */
[----:B-----5:R-:W0:Y:S01]  /*1660*/  MUFU.SQRT R3, R3 ;  /* 0x0000000300037308 */ /* 0x020e220000002000 */
[----:B-1----:R-:W-:-:S11]  /*1670*/  FADD R17, R36, 1.00000001335143196e-10 ;  /* 0x2edbe6ff24117421 */ /* 0x002fd60000000000 */
[----:B------:R-:W-:Y:S01]  /*1680*/  @P0 FMUL R15, R15, 0.25 ;  /* 0x3e8000000f0f0820 */ /* 0x000fe20000400000 */
[----:B--2---:R-:W-:Y:S01]  /*1690*/  @P0 FMUL R2, R2, 0.25 ;  /* 0x3e80000002020820 */ /* 0x004fe20000400000 */
[----:B------:R-:W-:Y:S01]  /*16a0*/  FSETP.GT.AND P0, PT, R16, 8.50705917302346158658e+37, PT ;  /* 0x7e8000001000780b */ /* 0x000fe20003f04000 */
[----:B0-----:R-:W-:-:S12]  /*16b0*/  FADD R18, R3, 1.00000001335143196e-10 ;  /* 0x2edbe6ff03127421 */ /* 0x001fd80000000000 */
[----:B------:R-:W-:Y:S01]  /*16c0*/  @P0 FMUL R16, R16, 0.25 ;  /* 0x3e80000010100820 */ /* 0x000fe20000400000 */
[----:B------:R-:W-:Y:S01]  /*16d0*/  @P0 FMUL R7, R7, 0.25 ;  /* 0x3e80000007070820 */ /* 0x000fe20000400000 */
[----:B------:R-:W-:-:S13]  /*16e0*/  FSETP.GT.AND P0, PT, R17, 8.50705917302346158658e+37, PT ;  /* 0x7e8000001100780b */ /* 0x000fda0003f04000 */
[----:B------:R-:W-:Y:S01]  /*16f0*/  @P0 FMUL R17, R17, 0.25 ;  /* 0x3e80000011110820 */ /* 0x000fe20000400000 */
[----:B------:R-:W-:Y:S01]  /*1700*/  @P0 FMUL R8, R8, 0.25 ;  /* 0x3e80000008080820 */ /* 0x000fe20000400000 */
[----:B------:R-:W-:Y:S01]  /*1710*/  FSETP.GT.AND P0, PT, R18, 8.50705917302346158658e+37, PT ;  /* 0x7e8000001200780b */ /* 0x000fe20003f04000 */
[----:B------:R-:W-:-:S12]  /*1720*/  MUFU.RCP R16, R16 ;  /* 0x0000001000107308 */ /* 0x000fd80000001000 */
[----:B------:R-:W-:Y:S01]  /*1730*/  @P0 FMUL R18, R18, 0.25 ;  /* 0x3e80000012120820 */ /* 0x000fe20000400000 */
[----:B---3--:R-:W-:Y:S01]  /*1740*/  @P0 FMUL R6, R6, 0.25 ;  /* 0x3e80000006060820 */ /* 0x008fe20000400000 */
[----:B------:R-:W-:Y:S02]  /*1750*/  ISETP.NE.AND P0, PT, R9, RZ, PT ;  /* 0x000000ff0900720c */ /* 0x000fe40003f05270 */
[----:B------:R-:W0:Y:S08]  /*1760*/  MUFU.RCP R3, R18 ;  /* 0x0000001200037308 */ /* 0x000e300000001000 */
[----:B------:R-:W1:Y:S08]  /*1770*/  MUFU.RCP R9, R12 ;  /* 0x0000000c00097308 */ /* 0x000e700000001000 */
[----:B------:R-:W2:Y:S08]  /*1780*/  MUFU.RCP R0, R13 ;  /* 0x0000000d00007308 */ /* 0x000eb00000001000 */
[----:B------:R-:W3:Y:S08]  /*1790*/  MUFU.RCP R15, R15 ;  /* 0x0000000f000f7308 */ /* 0x000ef00000001000 */
[----:B------:R-:W4:Y:S01]  /*17a0*/  MUFU.RCP R17, R17 ;  /* 0x0000001100117308 */ /* 0x000f220000001000 */
[----:B0-----:R-:W-:-:S07]  /*17b0*/  FMUL R27, R3, R6 ;  /* 0x00000006031b7220 */ /* 0x001fce0000400000 */
[----:B------:R-:W0:Y:S01]  /*17c0*/  MUFU.RCP R14, R14 ;  /* 0x0000000e000e7308 */ /* 0x000e220000001000 */
[----:B------:R-:W-:Y:S01]  /*17d0*/  IADD3 R3, R37, 0x21c9, RZ ;  /* 0x000021c925037810 */ /* 0x000fe20007ffe0ff */
[----:B-1----:R-:W-:Y:S01]  /*17e0*/  FMUL R4, R9, R4 ;  /* 0x0000000409047220 */ /* 0x002fe20000400000 */
[----:B------:R-:W-:Y:S01]  /*17f0*/  FMUL R21, R16, R7 ;  /* 0x0000000710157220 */ /* 0x000fe20000400000 */
[----:B------:R-:W-:Y:S01]  /*1800*/  VIADD R7, R37, 0x258a ;  /* 0x0000258a25077836 */ /* 0x000fe20000000000 */
[----:B------:R-:W-:Y:S01]  /*1810*/  IADD3 R9, R37, 0x294b, RZ ;  /* 0x0000294b25097810 */ /* 0x000fe20007ffe0ff */
[----:B--2---:R-:W-:Y:S01]  /*1820*/  FMUL R0, R0, R11 ;  /* 0x0000000b00007220 */ /* 0x004fe20000400000 */
[----:B---3--:R-:W-:Y:S01]  /*1830*/  FMUL R19, R15, R2 ;  /* 0x000000020f137220 */ /* 0x008fe20000400000 */
[----:B------:R-:W-:Y:S01]  /*1840*/  VIADD R11, R37, 0x2d0c ;  /* 0x00002d0c250b7836 */ /* 0x000fe20000000000 */
[----:B------:R-:W-:Y:S01]  /*1850*/  IADD3 R13, R37, 0x30cd, RZ ;  /* 0x000030cd250d7810 */ /* 0x000fe20007ffe0ff */
[----:B------:R-:W-:-:S04]  /*1860*/  IMAD.WIDE R2, R3, 0x4, R22 ;  /* 0x0000000403027825 */ /* 0x000fc800078e0216 */
[----:B----4-:R-:W-:Y:S01]  /*1870*/  FMUL R25, R17, R8 ;  /* 0x0000000811197220 */ /* 0x010fe20000400000 */
[----:B------:R-:W-:Y:S02]  /*1880*/  VIADD R15, R37, 0x348e ;  /* 0x0000348e250f7836 */ /* 0x000fe40000000000 */
[----:B0-----:R-:W-:Y:S01]  /*1890*/  FMUL R5, R14, R5 ;  /* 0x000000050e057220 */ /* 0x001fe20000400000 */
[--C-:B------:R-:W-:Y:S01]  /*18a0*/  IMAD.WIDE R6, R7, 0x4, R22.reuse ;  /* 0x0000000407067825 */ /* 0x100fe200078e0216 */
[----:B------:R0:W-:Y:S03]  /*18b0*/  @P0 STG.E desc[UR6][R2.64], R4 ;  /* 0x0000000402000986 */ /* 0x0001e6000c101906 */
[--C-:B------:R-:W-:Y:S01]  /*18c0*/  IMAD.WIDE R8, R9, 0x4, R22.reuse ;  /* 0x0000000409087825 */ /* 0x100fe200078e0216 */
[----:B------:R0:W-:Y:S03]  /*18d0*/  @P1 STG.E desc[UR6][R6.64], R0 ;  /* 0x0000000006001986 */ /* 0x0001e6000c101906 */
[--C-:B------:R-:W-:Y:S01]  /*18e0*/  IMAD.WIDE R10, R11, 0x4, R22.reuse ;  /* 0x000000040b0a7825 */ /* 0x100fe200078e0216 */
[----:B------:R0:W-:Y:S03]  /*18f0*/  @P2 STG.E desc[UR6][R8.64], R5 ;  /* 0x0000000508002986 */ /* 0x0001e6000c101906 */
[----:B------:R-:W-:Y:S01]  /*1900*/  IMAD.WIDE R12, R13, 0x4, R22 ;  /* 0x000000040d0c7825 */ /* 0x000fe200078e0216 */
[----:B------:R-:W-:-:S03]  /*1910*/  IADD3 R37, R37, 0x384f, RZ ;  /* 0x0000384f25257810 */ /* 0x000fc60007ffe0ff */
[--C-:B------:R-:W-:Y:S01]  /*1920*/  IMAD.WIDE R14, R15, 0x4, R22.reuse ;  /* 0x000000040f0e7825 */ /* 0x100fe200078e0216 */
[----:B------:R0:W-:Y:S04]  /*1930*/  @P3 STG.E desc[UR6][R10.64], R19 ;  /* 0x000000130a003986 */ /* 0x0001e8000c101906 */
[----:B------:R0:W-:Y:S01]  /*1940*/  @P4 STG.E desc[UR6][R12.64], R21 ;  /* 0x000000150c004986 */ /* 0x0001e2000c101906 */
[----:B------:R-:W-:-:S03]  /*1950*/  IMAD.WIDE R22, R37, 0x4, R22 ;  /* 0x0000000425167825 */ /* 0x000fc600078e0216 */
[----:B------:R0:W-:Y:S02]  /*1960*/  @P5 STG.E desc[UR6][R14.64], R25 ;  /* 0x000000190e005986 */ /* 0x0001e4000c101906 */
[----:B0-----:R-:W-:Y:S05]  /*1970*/  @!P6 EXIT ;  /* 0x000000000000e94d */ /* 0x001fea0003800000 */
[----:B------:R-:W-:Y:S01]  /*1980*/  STG.E desc[UR6][R22.64], R27 ;  /* 0x0000001b16007986 */ /* 0x000fe2000c101906 */
[----:B------:R-:W-:Y:S05]  /*1990*/  EXIT ;  /* 0x000000000000794d */ /* 0x000fea0003800000 */
.L_x_0:
[----:B------:R-:W-:-:S00]  /*19a0*/  BRA `(.L_x_0) ;  /* 0xfffffffc00fc7947 */ /* 0x000fc0000383ffff */
[----:B------:R-:W-:-:S00]  /*19b0*/  NOP ;  /* 0x0000000000007918 */ /* 0x000fc00000000000 */
        /* <DEDUP_REMOVED lines=12> */
.L_x_1:


//--------------------- .nv.global.init           --------------------------
	.section	.nv.global.init,"aw",@progbits
.nv.global.init:
	.type		_$_str,@object
	.size		_$_str,(_$_str_$_2 - _$_str)
_$_str:
        /*0000*/ 	.byte	0x5f, 0x5f, 0x43, 0x55, 0x44, 0x41, 0x5f, 0x46, 0x54, 0x5a, 0x00
	.type		_$_str_$_2,@object
	.size		_$_str_$_2,(.L_1 - _$_str_$_2)
_$_str_$_2:
        /*000b*/ 	.byte	0x5f, 0x5f, 0x43, 0x55, 0x44, 0x41, 0x5f, 0x50, 0x52, 0x45, 0x43, 0x5f, 0x53, 0x51, 0x52, 0x54
        /*001b*/ 	.byte	0x00
.L_1:


//--------------------- .nv.shared.triton_poi_fused_add_div_sqrt_14 --------------------------
	.section	.nv.shared.triton_poi_fused_add_div_sqrt_14,"aw",@nobits
	.sectionflags	@""
	.align	16
	.zero		1024


//--------------------- .nv.constant0.triton_poi_fused_add_div_sqrt_14 --------------------------
	.section	.nv.constant0.triton_poi_fused_add_div_sqrt_14,"a",@progbits
	.sectionflags	@""
	.align	4
.nv.constant0.triton_poi_fused_add_div_sqrt_14:
	.zero		560
